//
// Generated by NVIDIA NVVM Compiler
//
// Compiler Build ID: CL-36424714
// Cuda compilation tools, release 13.0, V13.0.88
// Based on NVVM 20.0.0
//

.version 9.0
.target sm_100
.address_size 64

	// .globl	k_add1

.visible .entry k_add1(
	.param .u64 .ptr .align 1 k_add1_param_0
)
{
	.reg .b32 	%r<2>;
	.reg .b64 	%rd<3>;

	ld.param.u64 	%rd1, [k_add1_param_0];
	cvta.to.global.u64 	%rd2, %rd1;
	mov.b32 	%r1, 1065353216;
	st.global.u32 	[%rd2], %r1;
	ret;

}


// ===== COMPILED SASS (sm_100) =====

	.target	sm_100

	.elftype	@"ET_EXEC"


//--------------------- .note.nv.tkinfo           --------------------------
	.section	.note.nv.tkinfo,"",@"SHT_NOTE"
	.sectionflags	@"SHF_NOTE_NV_TKINFO"
	.tkinfo
        /*0018*/ 	.word	0x00000002
        /*0030*/ 	.string	""
        /*0030*/ 	.string	"ptxas"
        /*0030*/ 	.string	"Cuda compilation tools, release 13.0, V13.0.88"
        /*0030*/ 	.string	"Build cuda_13.0.r13.0/compiler.36424714_0"
        /*0030*/ 	.string	"-arch sm_100 -m 64 "



//--------------------- .note.nv.cuinfo           --------------------------
	.section	.note.nv.cuinfo,"",@"SHT_NOTE"
	.sectionflags	@"SHF_NOTE_NV_CUINFO"
        /*0018*/ 	.short	0x0002
        /*001a*/ 	.short	0x0064
        /*001c*/ 	.short	0x0082
	.zero		2


//--------------------- .nv.info                  --------------------------
	.section	.nv.info,"",@"SHT_CUDA_INFO"
	.align	4


	//----- nvinfo : EIATTR_REGCOUNT
	.align		4
        /*0000*/ 	.byte	0x04, 0x2f
        /*0002*/ 	.short	(.L_1 - .L_0)
	.align		4
.L_0:
        /*0004*/ 	.word	index@(k_add1)
        /*0008*/ 	.word	0x00000008


	//----- nvinfo : EIATTR_FRAME_SIZE
	.align		4
.L_1:
        /*000c*/ 	.byte	0x04, 0x11
        /*000e*/ 	.short	(.L_3 - .L_2)
	.align		4
.L_2:
        /*0010*/ 	.word	index@(k_add1)
        /*0014*/ 	.word	0x00000000


	//----- nvinfo : EIATTR_MIN_STACK_SIZE
	.align		4
.L_3:
        /*0018*/ 	.byte	0x04, 0x12
        /*001a*/ 	.short	(.L_5 - .L_4)
	.align		4
.L_4:
        /*001c*/ 	.word	index@(k_add1)
        /*0020*/ 	.word	0x00000000
.L_5:


//--------------------- .nv.compat                --------------------------
	.section	.nv.compat,"",@"SHT_CUDA_COMPAT_INFO"
	.align	4
        /*0000*/ 	.byte	0x02, 0x09, 0x00, 0x00, 0x02, 0x02, 0x01, 0x00, 0x02, 0x05, 0x05, 0x00, 0x03, 0x07, 0x01, 0x01
        /*0010*/ 	.byte	0x02, 0x03, 0x00, 0x00, 0x02, 0x06, 0x01, 0x00, 0x04, 0x0b, 0x08, 0x00, 0x09, 0x00, 0x00, 0x00
        /*0020*/ 	.byte	0x00, 0x00, 0x00, 0x00


//--------------------- .nv.info.k_add1           --------------------------
	.section	.nv.info.k_add1,"",@"SHT_CUDA_INFO"
	.sectionflags	@""
	.align	4


	//----- nvinfo : EIATTR_CUDA_API_VERSION
	.align		4
        /*0000*/ 	.byte	0x04, 0x37
        /*0002*/ 	.short	(.L_7 - .L_6)
.L_6:
        /*0004*/ 	.word	0x00000082


	//----- nvinfo : EIATTR_KPARAM_INFO
	.align		4
.L_7:
        /*0008*/ 	.byte	0x04, 0x17
        /*000a*/ 	.short	(.L_9 - .L_8)
.L_8:
        /*000c*/ 	.word	0x00000000
        /*0010*/ 	.short	0x0000
        /*0012*/ 	.short	0x0000
        /*0014*/ 	.byte	0x00, 0xf5, 0x21, 0x00


	//----- nvinfo : EIATTR_SPARSE_MMA_MASK
	.align		4
.L_9:
        /*0018*/ 	.byte	0x03, 0x50
        /*001a*/ 	.short	0x0000


	//----- nvinfo : EIATTR_MAXREG_COUNT
	.align		4
        /*001c*/ 	.byte	0x03, 0x1b
        /*001e*/ 	.short	0x00ff


	//----- nvinfo : EIATTR_MERCURY_ISA_VERSION
	.align		4
        /*0020*/ 	.byte	0x03, 0x5f
        /*0022*/ 	.short	0x0101


	//----- nvinfo : EIATTR_VRC_CTA_INIT_COUNT
	.align		4
        /*0024*/ 	.byte	0x02, 0x4a
	.zero		1
	.zero		1


	//----- nvinfo : EIATTR_EXIT_INSTR_OFFSETS
	.align		4
        /*0028*/ 	.byte	0x04, 0x1c
        /*002a*/ 	.short	(.L_11 - .L_10)


	//   ....[0]....
.L_10:
        /*002c*/ 	.word	0x00000050


	//----- nvinfo : EIATTR_CBANK_PARAM_SIZE
	.align		4
.L_11:
        /*0030*/ 	.byte	0x03, 0x19
        /*0032*/ 	.short	0x0008


	//----- nvinfo : EIATTR_PARAM_CBANK
	.align		4
        /*0034*/ 	.byte	0x04, 0x0a
        /*0036*/ 	.short	(.L_13 - .L_12)
	.align		4
.L_12:
        /*0038*/ 	.word	index@(.nv.constant0.k_add1)
        /*003c*/ 	.short	0x0380
        /*003e*/ 	.short	0x0008


	//----- nvinfo : EIATTR_SW_WAR
	.align		4
.L_13:
        /*0040*/ 	.byte	0x04, 0x36
        /*0042*/ 	.short	(.L_15 - .L_14)
.L_14:
        /*0044*/ 	.word	0x00000008
.L_15:


//--------------------- .nv.callgraph             --------------------------
	.section	.nv.callgraph,"",@"SHT_CUDA_CALLGRAPH"
	.align	4
	.sectionentsize	8
	.align		4
        /*0000*/ 	.word	0x00000000
	.align		4
        /*0004*/ 	.word	0xffffffff
	.align		4
        /*0008*/ 	.word	0x00000000
	.align		4
        /*000c*/ 	.word	0xfffffffe
	.align		4
        /*0010*/ 	.word	0x00000000
	.align		4
        /*0014*/ 	.word	0xfffffffd
	.align		4
        /*0018*/ 	.word	0x00000000
	.align		4
        /*001c*/ 	.word	0xfffffffc


//--------------------- .text.k_add1              --------------------------
	.section	.text.k_add1,"ax",@progbits
	.align	128
        .global         k_add1
        .type           k_add1,@function
        .size           k_add1,(.L_x_1 - k_add1)
        .other          k_add1,@"STO_CUDA_ENTRY STV_DEFAULT"
k_add1:
.text.k_add1:
[----:B------:R-:W-:Y:S08]  /*0000*/  LDC R1, c[0x0][0x37c] ;  /* 0x0000df00ff017b82 */ /* 0x000ff00000000800 */
[----:B------:R-:W0:Y:S01]  /*0010*/  LDC.64 R2, c[0x0][0x380] ;  /* 0x0000e000ff027b82 */ /* 0x000e220000000a00 */
[----:B------:R-:W0:Y:S01]  /*0020*/  LDCU.64 UR4, c[0x0][0x358] ;  /* 0x00006b00ff0477ac */ /* 0x000e220008000a00 */
[----:B------:R-:W-:-:S05]  /*0030*/  HFMA2 R5, -RZ, RZ, 1.875, 0 ;  /* 0x3f800000ff057431 */ /* 0x000fca00000001ff */
[----:B0-----:R-:W-:Y:S01]  /*0040*/  STG.E desc[UR4][R2.64], R5 ;  /* 0x0000000502007986 */ /* 0x001fe2000c101904 */
[----:B------:R-:W-:Y:S05]  /*0050*/  EXIT ;  /* 0x000000000000794d */ /* 0x000fea0003800000 */
.L_x_0:
[----:B------:R-:W-:-:S00]  /*0060*/  BRA `(.L_x_0) ;  /* 0xfffffffc00fc7947 */ /* 0x000fc0000383ffff */
[----:B------:R-:W-:-:S00]  /*0070*/  NOP ;  /* 0x0000000000007918 */ /* 0x000fc00000000000 */
        /* <DEDUP_REMOVED lines=8> */
.L_x_1:


//--------------------- .nv.shared.reserved.0     --------------------------
	.section	.nv.shared.reserved.0,"aw",@nobits
	.weak		__nv_reservedSMEM_offset_0_alias
	.size		__nv_reservedSMEM_offset_0_alias, 0, 64
	.other		__nv_reservedSMEM_offset_0_alias,@"STO_CUDA_RESERVED_SHARED STV_DEFAULT"
__nv_reservedSMEM_offset_0_alias:
	.zero		0
	.zero		64


//--------------------- .nv.constant0.k_add1      --------------------------
	.section	.nv.constant0.k_add1,"a",@progbits
	.sectionflags	@""
	.align	4
.nv.constant0.k_add1:
	.zero		904


//--------------------- SYMBOLS --------------------------

	.type		.nv.reservedSmem.offset0,@object
	.size		.nv.reservedSmem.offset0,0x4
